	.headerflags	@"EF_CUDA_TEXMODE_UNIFIED EF_CUDA_64BIT_ADDRESS EF_CUDA_ACCELERATORS EF_CUDA_SM90 EF_CUDA_VIRTUAL_SM(EF_CUDA_SM90)"
	.elftype	@"ET_EXEC"


//--------------------- .nv.info                  --------------------------
	.section	.nv.info,"",@"SHT_CUDA_INFO"
	.align	4


	//----- nvinfo : EIATTR_REGCOUNT
	.align		4
        /*0000*/ 	.byte	0x04, 0x2f
        /*0002*/ 	.short	(.L_1 - .L_0)
	.align		4
.L_0:
        /*0004*/ 	.word	index@(triton_per_fused_native_group_norm_10)
        /*0008*/ 	.word	0x00000020


	//----- nvinfo : EIATTR_MIN_STACK_SIZE
	.align		4
.L_1:
        /*000c*/ 	.byte	0x04, 0x12
        /*000e*/ 	.short	(.L_3 - .L_2)
	.align		4
.L_2:
        /*0010*/ 	.word	index@(triton_per_fused_native_group_norm_10)
        /*0014*/ 	.word	0x00000000


	//----- nvinfo : EIATTR_FRAME_SIZE
	.align		4
.L_3:
        /*0018*/ 	.byte	0x04, 0x11
        /*001a*/ 	.short	(.L_5 - .L_4)
	.align		4
.L_4:
        /*001c*/ 	.word	index@(triton_per_fused_native_group_norm_10)
        /*0020*/ 	.word	0x00000000


	//----- nvinfo : EIATTR_MIN_STACK_SIZE
	.align		4
.L_5:
        /*0024*/ 	.byte	0x04, 0x12
        /*0026*/ 	.short	(.L_7 - .L_6)
	.align		4
.L_6:
        /*0028*/ 	.word	index@(triton_per_fused_native_group_norm_10)
        /*002c*/ 	.word	0x00000000
.L_7:


//--------------------- .nv.info.triton_per_fused_native_group_norm_10 --------------------------
	.section	.nv.info.triton_per_fused_native_group_norm_10,"",@"SHT_CUDA_INFO"
	.sectionflags	@""
	.align	4


	//----- nvinfo : EIATTR_CUDA_API_VERSION
	.align		4
        /*0000*/ 	.byte	0x04, 0x37
        /*0002*/ 	.short	(.L_9 - .L_8)
.L_8:
        /*0004*/ 	.word	0x0000007c


	//----- nvinfo : EIATTR_KPARAM_INFO
	.align		4
.L_9:
        /*0008*/ 	.byte	0x04, 0x17
        /*000a*/ 	.short	(.L_11 - .L_10)
.L_10:
        /*000c*/ 	.word	0x00000000
        /*0010*/ 	.short	0x0006
        /*0012*/ 	.short	0x002c
        /*0014*/ 	.byte	0x00, 0xf0, 0x11, 0x00


	//----- nvinfo : EIATTR_KPARAM_INFO
	.align		4
.L_11:
        /*0018*/ 	.byte	0x04, 0x17
        /*001a*/ 	.short	(.L_13 - .L_12)
.L_12:
        /*001c*/ 	.word	0x00000000
        /*0020*/ 	.short	0x0005
        /*0022*/ 	.short	0x0028
        /*0024*/ 	.byte	0x00, 0xf0, 0x11, 0x00


	//----- nvinfo : EIATTR_KPARAM_INFO
	.align		4
.L_13:
        /*0028*/ 	.byte	0x04, 0x17
        /*002a*/ 	.short	(.L_15 - .L_14)
.L_14:
        /*002c*/ 	.word	0x00000000
        /*0030*/ 	.short	0x0004
        /*0032*/ 	.short	0x0020
        /*0034*/ 	.byte	0x00, 0xf4, 0x21, 0x00


	//----- nvinfo : EIATTR_KPARAM_INFO
	.align		4
.L_15:
        /*0038*/ 	.byte	0x04, 0x17
        /*003a*/ 	.short	(.L_17 - .L_16)
.L_16:
        /*003c*/ 	.word	0x00000000
        /*0040*/ 	.short	0x0003
        /*0042*/ 	.short	0x0018
        /*0044*/ 	.byte	0x00, 0xf4, 0x21, 0x00


	//----- nvinfo : EIATTR_KPARAM_INFO
	.align		4
.L_17:
        /*0048*/ 	.byte	0x04, 0x17
        /*004a*/ 	.short	(.L_19 - .L_18)
.L_18:
        /*004c*/ 	.word	0x00000000
        /*0050*/ 	.short	0x0002
        /*0052*/ 	.short	0x0010
        /*0054*/ 	.byte	0x00, 0xf4, 0x21, 0x00


	//----- nvinfo : EIATTR_KPARAM_INFO
	.align		4
.L_19:
        /*0058*/ 	.byte	0x04, 0x17
        /*005a*/ 	.short	(.L_21 - .L_20)
.L_20:
        /*005c*/ 	.word	0x00000000
        /*0060*/ 	.short	0x0001
        /*0062*/ 	.short	0x0008
        /*0064*/ 	.byte	0x00, 0xf4, 0x21, 0x00


	//----- nvinfo : EIATTR_KPARAM_INFO
	.align		4
.L_21:
        /*0068*/ 	.byte	0x04, 0x17
        /*006a*/ 	.short	(.L_23 - .L_22)
.L_22:
        /*006c*/ 	.word	0x00000000
        /*0070*/ 	.short	0x0000
        /*0072*/ 	.short	0x0000
        /*0074*/ 	.byte	0x00, 0xf4, 0x21, 0x00


	//----- nvinfo : EIATTR_SPARSE_MMA_MASK
	.align		4
.L_23:
        /*0078*/ 	.byte	0x03, 0x50
        /*007a*/ 	.short	0x0000


	//----- nvinfo : EIATTR_MAXREG_COUNT
	.align		4
        /*007c*/ 	.byte	0x03, 0x1b
        /*007e*/ 	.short	0x00ff


	//----- nvinfo : EIATTR_COOP_GROUP_MASK_REGIDS
	.align		4
        /*0080*/ 	.byte	0x04, 0x29
        /*0082*/ 	.short	(.L_25 - .L_24)


	//   ....[0]....
.L_24:
        /*0084*/ 	.word	0xffffffff


	//   ....[1]....
        /*0088*/ 	.word	0xffffffff


	//   ....[2]....
        /*008c*/ 	.word	0xffffffff


	//   ....[3]....
        /*0090*/ 	.word	0xffffffff


	//   ....[4]....
        /*0094*/ 	.word	0xffffffff


	//   ....[5]....
        /*0098*/ 	.word	0xffffffff


	//----- nvinfo : EIATTR_COOP_GROUP_INSTR_OFFSETS
	.align		4
.L_25:
        /*009c*/ 	.byte	0x04, 0x28
        /*009e*/ 	.short	(.L_27 - .L_26)


	//   ....[0]....
.L_26:
        /*00a0*/ 	.word	0x00000eb0


	//   ....[1]....
        /*00a4*/ 	.word	0x00000ed0


	//   ....[2]....
        /*00a8*/ 	.word	0x00000ef0


	//   ....[3]....
        /*00ac*/ 	.word	0x000011b0


	//   ....[4]....
        /*00b0*/ 	.word	0x000011d0


	//   ....[5]....
        /*00b4*/ 	.word	0x000011f0


	//----- nvinfo : EIATTR_EXIT_INSTR_OFFSETS
	.align		4
.L_27:
        /*00b8*/ 	.byte	0x04, 0x1c
        /*00ba*/ 	.short	(.L_29 - .L_28)


	//   ....[0]....
.L_28:
        /*00bc*/ 	.word	0x000012b0


	//   ....[1]....
        /*00c0*/ 	.word	0x000012e0


	//----- nvinfo : EIATTR_REQNTID
	.align		4
.L_29:
        /*00c4*/ 	.byte	0x04, 0x10
        /*00c6*/ 	.short	(.L_31 - .L_30)
.L_30:
        /*00c8*/ 	.word	0x00000100
        /*00cc*/ 	.word	0x00000001
        /*00d0*/ 	.word	0x00000001


	//----- nvinfo : EIATTR_CBANK_PARAM_SIZE
	.align		4
.L_31:
        /*00d4*/ 	.byte	0x03, 0x19
        /*00d6*/ 	.short	0x0030


	//----- nvinfo : EIATTR_PARAM_CBANK
	.align		4
        /*00d8*/ 	.byte	0x04, 0x0a
        /*00da*/ 	.short	(.L_33 - .L_32)
	.align		4
.L_32:
        /*00dc*/ 	.word	index@(.nv.constant0.triton_per_fused_native_group_norm_10)
        /*00e0*/ 	.short	0x0210
        /*00e2*/ 	.short	0x0030


	//----- nvinfo : EIATTR_SW_WAR
	.align		4
.L_33:
        /*00e4*/ 	.byte	0x04, 0x36
        /*00e6*/ 	.short	(.L_35 - .L_34)
.L_34:
        /*00e8*/ 	.word	0x00000008
.L_35:


//--------------------- .nv.callgraph             --------------------------
	.section	.nv.callgraph,"",@"SHT_CUDA_CALLGRAPH"
	.align	4
	.sectionentsize	8
	.align		4
        /*0000*/ 	.word	0x00000000
	.align		4
        /*0004*/ 	.word	0xffffffff
	.align		4
        /*0008*/ 	.word	0x00000000
	.align		4
        /*000c*/ 	.word	0xfffffffe
	.align		4
        /*0010*/ 	.word	0x00000000
	.align		4
        /*0014*/ 	.word	0xfffffffd
	.align		4
        /*0018*/ 	.word	0x00000000
	.align		4
        /*001c*/ 	.word	0xfffffffc


//--------------------- .text.triton_per_fused_native_group_norm_10 --------------------------
	.section	.text.triton_per_fused_native_group_norm_10,"ax",@progbits
	.sectionflags	@"SHF_BARRIERS=1"
	.align	128
        .global         triton_per_fused_native_group_norm_10
        .type           triton_per_fused_native_group_norm_10,@function
        .size           triton_per_fused_native_group_norm_10,(.L_x_1 - triton_per_fused_native_group_norm_10)
        .other          triton_per_fused_native_group_norm_10,@"STO_CUDA_ENTRY STV_DEFAULT"
triton_per_fused_native_group_norm_10:
.text.triton_per_fused_native_group_norm_10:
[----:B------:R-:W0:Y:S01]  /*0000*/  LDC R1, c[0x0][0x28] ;  /* 0x00000a00ff017b82 */ /* 0x000e220000000800 */
[----:B------:R-:W1:Y:S01]  /*0010*/  S2R R8, SR_TID.X ;  /* 0x0000000000087919 */ /* 0x000e620000002100 */
[----:B------:R-:W-:Y:S01]  /*0020*/  ULDC.64 UR6, c[0x0][0x208] ;  /* 0x0000820000067ab9 */ /* 0x000fe20000000a00 */
[----:B------:R-:W2:Y:S01]  /*0030*/  S2R R7, SR_CTAID.X ;  /* 0x0000000000077919 */ /* 0x000ea20000002500 */
[----:B-1----:R-:W-:Y:S02]  /*0040*/  LOP3.LUT R0, R8, 0x1f, RZ, 0xc0, !PT ;  /* 0x0000001f08007812 */ /* 0x002fe400078ec0ff */
[----:B------:R-:W-:Y:S02]  /*0050*/  SHF.R.U32.HI R15, RZ, 0x5, R8 ;  /* 0x00000005ff0f7819 */ /* 0x000fe40000011608 */
[----:B--2---:R-:W-:Y:S02]  /*0060*/  LEA R0, R7, R0, 0x5 ;  /* 0x0000000007007211 */ /* 0x004fe400078e28ff */
[----:B------:R-:W-:-:S02]  /*0070*/  SHF.R.S32.HI R9, RZ, 0x1a, R7 ;  /* 0x0000001aff097819 */ /* 0x000fc40000011407 */
[----:B------:R-:W-:Y:S02]  /*0080*/  SHF.R.S32.HI R5, RZ, 0x1f, R0 ;  /* 0x0000001fff057819 */ /* 0x000fe40000011400 */
[----:B------:R-:W-:Y:S02]  /*0090*/  SGXT R9, R9, 0x1 ;  /* 0x000000010909781a */ /* 0x000fe40000000200 */
[-C--:B------:R-:W-:Y:S02]  /*00a0*/  LEA.HI R5, R5, R0.reuse, RZ, 0x6 ;  /* 0x0000000005057211 */ /* 0x080fe400078f30ff */
[----:B------:R-:W-:Y:S02]  /*00b0*/  LEA.HI R9, R9, R0, RZ, 0xc ;  /* 0x0000000009097211 */ /* 0x000fe400078f60ff */
[----:B------:R-:W-:Y:S02]  /*00c0*/  SHF.R.S32.HI R4, RZ, 0x6, R5 ;  /* 0x00000006ff047819 */ /* 0x000fe40000011405 */
[----:B------:R-:W-:-:S02]  /*00d0*/  SGXT.U32 R15, R15, 0x3 ;  /* 0x000000030f0f781a */ /* 0x000fc40000000000 */
[----:B------:R-:W-:Y:S02]  /*00e0*/  LEA.HI R6, R4, R4, RZ, 0x6 ;  /* 0x0000000404067211 */ /* 0x000fe400078f30ff */
[----:B------:R-:W-:Y:S02]  /*00f0*/  SHF.L.U32 R9, R9, 0x7, RZ ;  /* 0x0000000709097819 */ /* 0x000fe400000006ff */
[----:B------:R-:W-:Y:S02]  /*0100*/  LOP3.LUT R7, R6, 0x1ffffc0, RZ, 0xc0, !PT ;  /* 0x01ffffc006077812 */ /* 0x000fe400078ec0ff */
[----:B------:R-:W-:Y:S02]  /*0110*/  LOP3.LUT R5, R5, 0x7fffffc0, RZ, 0xc0, !PT ;  /* 0x7fffffc005057812 */ /* 0x000fe400078ec0ff */
[----:B------:R-:W-:Y:S02]  /*0120*/  IADD3 R7, R4, -R7, RZ ;  /* 0x8000000704077210 */ /* 0x000fe40007ffe0ff */
[----:B------:R-:W-:-:S02]  /*0130*/  LOP3.LUT R9, R9, 0xfff80000, RZ, 0xc0, !PT ;  /* 0xfff8000009097812 */ /* 0x000fc400078ec0ff */
[----:B------:R-:W-:Y:S01]  /*0140*/  SHF.R.S32.HI R6, RZ, 0x18, R7 ;  /* 0x00000018ff067819 */ /* 0x000fe20000011407 */
[----:B------:R-:W-:-:S03]  /*0150*/  IMAD.SHL.U32 R4, R7, 0x80, RZ ;  /* 0x0000008007047824 */ /* 0x000fc600078e00ff */
[----:B------:R-:W-:Y:S02]  /*0160*/  SGXT R6, R6, 0x1 ;  /* 0x000000010606781a */ /* 0x000fe40000000200 */
[----:B------:R-:W-:Y:S02]  /*0170*/  LOP3.LUT R15, R4, R15, RZ, 0xfc, !PT ;  /* 0x0000000f040f7212 */ /* 0x000fe400078efcff */
[----:B------:R-:W-:Y:S02]  /*0180*/  IADD3 R4, R0, -R5, RZ ;  /* 0x8000000500047210 */ /* 0x000fe40007ffe0ff */
[----:B------:R-:W-:Y:S02]  /*0190*/  LEA.HI R5, R6, R15, RZ, 0xc ;  /* 0x0000000f06057211 */ /* 0x000fe400078f60ff */
[----:B------:R-:W-:Y:S01]  /*01a0*/  LOP3.LUT R7, R15, 0x10, RZ, 0xfc, !PT ;  /* 0x000000100f077812 */ /* 0x000fe200078efcff */
[----:B------:R-:W-:Y:S01]  /*01b0*/  IMAD R4, R4, 0x2, R9 ;  /* 0x0000000204047824 */ /* 0x000fe200078e0209 */
[----:B------:R-:W-:-:S02]  /*01c0*/  LOP3.LUT R8, R5, 0x1fff000, RZ, 0xc0, !PT ;  /* 0x01fff00005087812 */ /* 0x000fc400078ec0ff */
[C---:B------:R-:W-:Y:S02]  /*01d0*/  LOP3.LUT R13, R15.reuse, 0x20, RZ, 0xfc, !PT ;  /* 0x000000200f0d7812 */ /* 0x040fe400078efcff */
[----:B------:R-:W-:Y:S02]  /*01e0*/  LOP3.LUT R25, R15, 0x8, RZ, 0xfc, !PT ;  /* 0x000000080f197812 */ /* 0x000fe400078efcff */
[----:B------:R-:W-:Y:S02]  /*01f0*/  LEA.HI.SX32 R27, R5, R4, 0x14 ;  /* 0x00000004051b7211 */ /* 0x000fe400078fa2ff */
[----:B------:R-:W-:Y:S02]  /*0200*/  IADD3 R8, R15, -R8, RZ ;  /* 0x800000080f087210 */ /* 0x000fe40007ffe0ff */
[C---:B------:R-:W-:Y:S02]  /*0210*/  LEA.HI R19, R6.reuse, R7, RZ, 0xc ;  /* 0x0000000706137211 */ /* 0x040fe400078f60ff */
[----:B------:R-:W-:-:S02]  /*0220*/  LEA.HI R17, R6, R13, RZ, 0xc ;  /* 0x0000000d06117211 */ /* 0x000fc400078f60ff */
[----:B------:R-:W-:Y:S02]  /*0230*/  LEA.HI R11, R6, R25, RZ, 0xc ;  /* 0x00000019060b7211 */ /* 0x000fe400078f60ff */
[----:B------:R-:W-:Y:S02]  /*0240*/  LOP3.LUT R9, R15, 0x18, RZ, 0xfc, !PT ;  /* 0x000000180f097812 */ /* 0x000fe400078efcff */
[----:B------:R-:W-:Y:S02]  /*0250*/  LEA R27, R8, R27, 0x7 ;  /* 0x0000001b081b7211 */ /* 0x000fe400078e38ff */
[----:B------:R-:W-:Y:S02]  /*0260*/  LOP3.LUT R14, R19, 0x1fff000, RZ, 0xc0, !PT ;  /* 0x01fff000130e7812 */ /* 0x000fe400078ec0ff */
[----:B------:R-:W-:Y:S02]  /*0270*/  LOP3.LUT R12, R17, 0x1fff000, RZ, 0xc0, !PT ;  /* 0x01fff000110c7812 */ /* 0x000fe400078ec0ff */
[----:B------:R-:W-:-:S02]  /*0280*/  LOP3.LUT R8, R11, 0x1fff000, RZ, 0xc0, !PT ;  /* 0x01fff0000b087812 */ /* 0x000fc400078ec0ff */
[----:B------:R-:W-:Y:S02]  /*0290*/  LOP3.LUT R10, R15, 0x28, RZ, 0xfc, !PT ;  /* 0x000000280f0a7812 */ /* 0x000fe400078efcff */
[C---:B------:R-:W-:Y:S01]  /*02a0*/  LEA.HI R5, R6.reuse, R9, RZ, 0xc ;  /* 0x0000000906057211 */ /* 0x040fe200078f60ff */
[----:B------:R-:W-:Y:S01]  /*02b0*/  IMAD.IADD R25, R25, 0x1, -R8 ;  /* 0x0000000119197824 */ /* 0x000fe200078e0a08 */
[----:B------:R-:W-:Y:S02]  /*02c0*/  LOP3.LUT R21, R15, 0x30, RZ, 0xfc, !PT ;  /* 0x000000300f157812 */ /* 0x000fe400078efcff */
[----:B------:R-:W-:Y:S01]  /*02d0*/  IADD3 R14, R7, -R14, RZ ;  /* 0x8000000e070e7210 */ /* 0x000fe20007ffe0ff */
[----:B------:R-:W-:Y:S01]  /*02e0*/  IMAD.IADD R7, R13, 0x1, -R12 ;  /* 0x000000010d077824 */ /* 0x000fe200078e0a0c */
[----:B------:R-:W-:Y:S02]  /*02f0*/  LEA.HI R13, R6, R10, RZ, 0xc ;  /* 0x0000000a060d7211 */ /* 0x000fe400078f60ff */
[----:B------:R-:W-:-:S02]  /*0300*/  LOP3.LUT R8, R5, 0x1fff000, RZ, 0xc0, !PT ;  /* 0x01fff00005087812 */ /* 0x000fc400078ec0ff */
[C---:B------:R-:W-:Y:S02]  /*0310*/  LEA.HI R29, R6.reuse, R21, RZ, 0xc ;  /* 0x00000015061d7211 */ /* 0x040fe400078f60ff */
[----:B------:R-:W-:Y:S02]  /*0320*/  LOP3.LUT R18, R15, 0x38, RZ, 0xfc, !PT ;  /* 0x000000380f127812 */ /* 0x000fe400078efcff */
[----:B------:R-:W-:Y:S02]  /*0330*/  LOP3.LUT R12, R13, 0x1fff000, RZ, 0xc0, !PT ;  /* 0x01fff0000d0c7812 */ /* 0x000fe400078ec0ff */
[----:B------:R-:W-:Y:S02]  /*0340*/  IADD3 R8, R9, -R8, RZ ;  /* 0x8000000809087210 */ /* 0x000fe40007ffe0ff */
[----:B------:R-:W-:Y:S02]  /*0350*/  LOP3.LUT R20, R29, 0x1fff000, RZ, 0xc0, !PT ;  /* 0x01fff0001d147812 */ /* 0x000fe400078ec0ff */
[----:B------:R-:W-:-:S02]  /*0360*/  LEA.HI R9, R6, R18, RZ, 0xc ;  /* 0x0000001206097211 */ /* 0x000fc400078f60ff */
[----:B------:R-:W-:Y:S02]  /*0370*/  LOP3.LUT R16, R15, 0x40, RZ, 0xfc, !PT ;  /* 0x000000400f107812 */ /* 0x000fe400078efcff */
[----:B------:R-:W-:Y:S02]  /*0380*/  IADD3 R10, R10, -R12, RZ ;  /* 0x8000000c0a0a7210 */ /* 0x000fe40007ffe0ff */
[----:B------:R-:W-:Y:S02]  /*0390*/  IADD3 R12, R21, -R20, RZ ;  /* 0x80000014150c7210 */ /* 0x000fe40007ffe0ff */
[----:B------:R-:W-:Y:S02]  /*03a0*/  LOP3.LUT R21, R9, 0x1fff000, RZ, 0xc0, !PT ;  /* 0x01fff00009157812 */ /* 0x000fe400078ec0ff */
[----:B------:R-:W-:Y:S02]  /*03b0*/  LEA.HI R23, R6, R16, RZ, 0xc ;  /* 0x0000001006177211 */ /* 0x000fe400078f60ff */
[----:B------:R-:W-:Y:S01]  /*03c0*/  LEA.HI.SX32 R22, R11, R4, 0x14 ;  /* 0x000000040b167211 */ /* 0x000fe200078fa2ff */
[----:B------:R-:W-:Y:S01]  /*03d0*/  IMAD.IADD R18, R18, 0x1, -R21 ;  /* 0x0000000112127824 */ /* 0x000fe200078e0a15 */
[----:B------:R-:W-:-:S02]  /*03e0*/  LOP3.LUT R20, R23, 0x1fff000, RZ, 0xc0, !PT ;  /* 0x01fff00017147812 */ /* 0x000fc400078ec0ff */
[-C--:B------:R-:W-:Y:S02]  /*03f0*/  LEA.HI.SX32 R21, R19, R4.reuse, 0x14 ;  /* 0x0000000413157211 */ /* 0x080fe400078fa2ff */
[----:B------:R-:W-:Y:S02]  /*0400*/  LOP3.LUT R19, R15, 0x48, RZ, 0xfc, !PT ;  /* 0x000000480f137812 */ /* 0x000fe400078efcff */
[----:B------:R-:W-:Y:S02]  /*0410*/  IADD3 R11, R16, -R20, RZ ;  /* 0x80000014100b7210 */ /* 0x000fe40007ffe0ff */
[-C--:B------:R-:W-:Y:S01]  /*0420*/  LEA.HI.SX32 R16, R5, R4.reuse, 0x14 ;  /* 0x0000000405107211 */ /* 0x080fe200078fa2ff */
[----:B------:R-:W-:Y:S01]  /*0430*/  IMAD R5, R14, 0x80, R21 ;  /* 0x000000800e057824 */ /* 0x000fe200078e0215 */
[----:B------:R-:W-:Y:S02]  /*0440*/  LEA.HI.SX32 R20, R17, R4, 0x14 ;  /* 0x0000000411147211 */ /* 0x000fe400078fa2ff */
[----:B------:R-:W-:-:S02]  /*0450*/  LEA.HI R21, R6, R19, RZ, 0xc ;  /* 0x0000001306157211 */ /* 0x000fc400078f60ff */
[----:B------:R-:W-:Y:S02]  /*0460*/  LOP3.LUT R14, R15, 0x50, RZ, 0xfc, !PT ;  /* 0x000000500f0e7812 */ /* 0x000fe400078efcff */
[----:B------:R-:W-:Y:S02]  /*0470*/  LEA R7, R7, R20, 0x7 ;  /* 0x0000001407077211 */ /* 0x000fe400078e38ff */
[----:B------:R-:W-:Y:S02]  /*0480*/  LOP3.LUT R20, R21, 0x1fff000, RZ, 0xc0, !PT ;  /* 0x01fff00015147812 */ /* 0x000fe400078ec0ff */
[----:B------:R-:W-:Y:S02]  /*0490*/  LEA R8, R8, R16, 0x7 ;  /* 0x0000001008087211 */ /* 0x000fe400078e38ff */
[----:B------:R-:W-:Y:S01]  /*04a0*/  LEA.HI.SX32 R13, R13, R4, 0x14 ;  /* 0x000000040d0d7211 */ /* 0x000fe200078fa2ff */
[----:B------:R-:W-:Y:S01]  /*04b0*/  IMAD.IADD R20, R19, 0x1, -R20 ;  /* 0x0000000113147824 */ /* 0x000fe200078e0a14 */
[----:B------:R-:W-:-:S02]  /*04c0*/  LEA.HI R17, R6, R14, RZ, 0xc ;  /* 0x0000000e06117211 */ /* 0x000fc400078f60ff */
[----:B------:R-:W-:Y:S02]  /*04d0*/  LOP3.LUT R16, R15, 0x58, RZ, 0xfc, !PT ;  /* 0x000000580f107812 */ /* 0x000fe400078efcff */
[----:B------:R-:W-:Y:S02]  /*04e0*/  LEA R10, R10, R13, 0x7 ;  /* 0x0000000d0a0a7211 */ /* 0x000fe400078e38ff */
[----:B------:R-:W-:Y:S02]  /*04f0*/  LOP3.LUT R19, R17, 0x1fff000, RZ, 0xc0, !PT ;  /* 0x01fff00011137812 */ /* 0x000fe400078ec0ff */
[----:B------:R-:W-:Y:S02]  /*0500*/  LEA.HI R13, R6, R16, RZ, 0xc ;  /* 0x00000010060d7211 */ /* 0x000fe400078f60ff */
[----:B------:R-:W-:Y:S02]  /*0510*/  IADD3 R19, R14, -R19, RZ ;  /* 0x800000130e137210 */ /* 0x000fe40007ffe0ff */
[----:B------:R-:W-:-:S02]  /*0520*/  LOP3.LUT R14, R13, 0x1fff000, RZ, 0xc0, !PT ;  /* 0x01fff0000d0e7812 */ /* 0x000fc400078ec0ff */
[----:B------:R-:W-:Y:S02]  /*0530*/  LEA.HI.SX32 R29, R29, R4, 0x14 ;  /* 0x000000041d1d7211 */ /* 0x000fe400078fa2ff */
[----:B------:R-:W-:Y:S01]  /*0540*/  LEA R25, R25, R22, 0x7 ;  /* 0x0000001619197211 */ /* 0x000fe200078e38ff */
[----:B------:R-:W-:Y:S01]  /*0550*/  IMAD.IADD R14, R16, 0x1, -R14 ;  /* 0x00000001100e7824 */ /* 0x000fe200078e0a0e */
[-C--:B------:R-:W-:Y:S02]  /*0560*/  LEA.HI.SX32 R16, R9, R4.reuse, 0x14 ;  /* 0x0000000409107211 */ /* 0x080fe400078fa2ff */
[----:B------:R-:W-:Y:S02]  /*0570*/  LEA R9, R12, R29, 0x7 ;  /* 0x0000001d0c097211 */ /* 0x000fe400078e38ff */
[----:B------:R-:W-:Y:S02]  /*0580*/  LOP3.LUT R12, R15, 0x60, RZ, 0xfc, !PT ;  /* 0x000000600f0c7812 */ /* 0x000fe400078efcff */
[----:B------:R-:W-:-:S02]  /*0590*/  LEA.HI.SX32 R21, R21, R4, 0x14 ;  /* 0x0000000415157211 */ /* 0x000fc400078fa2ff */
[----:B------:R-:W-:Y:S02]  /*05a0*/  LEA.HI.SX32 R22, R23, R4, 0x14 ;  /* 0x0000000417167211 */ /* 0x000fe400078fa2ff */
[----:B------:R-:W-:Y:S02]  /*05b0*/  LEA.HI R29, R6, R12, RZ, 0xc ;  /* 0x0000000c061d7211 */ /* 0x000fe400078f60ff */
[----:B------:R-:W-:Y:S01]  /*05c0*/  LOP3.LUT R23, R15, 0x68, RZ, 0xfc, !PT ;  /* 0x000000680f177812 */ /* 0x000fe200078efcff */
[----:B------:R-:W-:Y:S01]  /*05d0*/  IMAD R11, R11, 0x80, R22 ;  /* 0x000000800b0b7824 */ /* 0x000fe200078e0216 */
[----:B------:R-:W-:Y:S02]  /*05e0*/  LEA R20, R20, R21, 0x7 ;  /* 0x0000001514147211 */ /* 0x000fe400078e38ff */
[----:B------:R-:W-:Y:S02]  /*05f0*/  LOP3.LUT R21, R29, 0x1fff000, RZ, 0xc0, !PT ;  /* 0x01fff0001d157812 */ /* 0x000fe400078ec0ff */
[----:B------:R-:W-:-:S02]  /*0600*/  LEA.HI R24, R6, R23, RZ, 0xc ;  /* 0x0000001706187211 */ /* 0x000fc400078f60ff */
[----:B------:R-:W-:Y:S02]  /*0610*/  LEA R18, R18, R16, 0x7 ;  /* 0x0000001012127211 */ /* 0x000fe400078e38ff */
[----:B------:R-:W-:Y:S02]  /*0620*/  LEA.HI.SX32 R16, R17, R4, 0x14 ;  /* 0x0000000411107211 */ /* 0x000fe400078fa2ff */
[----:B------:R-:W-:Y:S02]  /*0630*/  IADD3 R21, R12, -R21, RZ ;  /* 0x800000150c157210 */ /* 0x000fe40007ffe0ff */
[----:B------:R-:W-:Y:S01]  /*0640*/  LOP3.LUT R17, R15, 0x70, RZ, 0xfc, !PT ;  /* 0x000000700f117812 */ /* 0x000fe200078efcff */
[----:B------:R-:W-:Y:S01]  /*0650*/  IMAD R19, R19, 0x80, R16 ;  /* 0x0000008013137824 */ /* 0x000fe200078e0210 */
[----:B------:R-:W-:Y:S02]  /*0660*/  LOP3.LUT R12, R24, 0x1fff000, RZ, 0xc0, !PT ;  /* 0x01fff000180c7812 */ /* 0x000fe400078ec0ff */
[----:B------:R-:W-:-:S02]  /*0670*/  LEA.HI R22, R6, R17, RZ, 0xc ;  /* 0x0000001106167211 */ /* 0x000fc400078f60ff */
[----:B------:R-:W-:Y:S02]  /*0680*/  IADD3 R23, R23, -R12, RZ ;  /* 0x8000000c17177210 */ /* 0x000fe40007ffe0ff */
[----:B------:R-:W-:Y:S02]  /*0690*/  LOP3.LUT R12, R15, 0x78, RZ, 0xfc, !PT ;  /* 0x000000780f0c7812 */ /* 0x000fe400078efcff */
[----:B------:R-:W-:Y:S02]  /*06a0*/  LOP3.LUT R16, R22, 0x1fff000, RZ, 0xc0, !PT ;  /* 0x01fff00016107812 */ /* 0x000fe400078ec0ff */
[----:B------:R-:W-:Y:S02]  /*06b0*/  LEA.HI R6, R6, R12, RZ, 0xc ;  /* 0x0000000c06067211 */ /* 0x000fe400078f60ff */
[----:B------:R-:W-:Y:S02]  /*06c0*/  IADD3 R15, R17, -R16, RZ ;  /* 0x80000010110f7210 */ /* 0x000fe40007ffe0ff */
[----:B------:R-:W-:-:S02]  /*06d0*/  LEA.HI.SX32 R17, R13, R4, 0x14 ;  /* 0x000000040d117211 */ /* 0x000fc400078fa2ff */
[----:B------:R-:W-:Y:S02]  /*06e0*/  LOP3.LUT R13, R6, 0x1fff000, RZ, 0xc0, !PT ;  /* 0x01fff000060d7812 */ /* 0x000fe400078ec0ff */
[-C--:B------:R-:W-:Y:S01]  /*06f0*/  LEA.HI.SX32 R16, R29, R4.reuse, 0x14 ;  /* 0x000000041d107211 */ /* 0x080fe200078fa2ff */
[----:B------:R-:W-:Y:S01]  /*0700*/  IMAD R14, R14, 0x80, R17 ;  /* 0x000000800e0e7824 */ /* 0x000fe200078e0211 */
[-C--:B------:R-:W-:Y:S02]  /*0710*/  LEA.HI.SX32 R24, R24, R4.reuse, 0x14 ;  /* 0x0000000418187211 */ /* 0x080fe400078fa2ff */
[-C--:B------:R-:W-:Y:S02]  /*0720*/  LEA.HI.SX32 R22, R22, R4.reuse, 0x14 ;  /* 0x0000000416167211 */ /* 0x080fe400078fa2ff */
[----:B------:R-:W-:Y:S02]  /*0730*/  LEA.HI.SX32 R4, R6, R4, 0x14 ;  /* 0x0000000406047211 */ /* 0x000fe400078fa2ff */
[----:B------:R-:W-:-:S02]  /*0740*/  IADD3 R6, R12, -R13, RZ ;  /* 0x8000000d0c067210 */ /* 0x000fc40007ffe0ff */
[----:B------:R-:W1:Y:S01]  /*0750*/  LDC.64 R12, c[0x0][0x210] ;  /* 0x00008400ff0c7b82 */ /* 0x000e620000000a00 */
[----:B------:R-:W-:Y:S02]  /*0760*/  LEA R21, R21, R16, 0x7 ;  /* 0x0000001015157211 */ /* 0x000fe400078e38ff */
[----:B------:R-:W-:Y:S02]  /*0770*/  LEA R23, R23, R24, 0x7 ;  /* 0x0000001817177211 */ /* 0x000fe400078e38ff */
[----:B------:R-:W-:-:S03]  /*0780*/  LEA R15, R15, R22, 0x7 ;  /* 0x000000160f0f7211 */ /* 0x000fc600078e38ff */
[----:B------:R-:W2:Y:S01]  /*0790*/  LDC.64 R16, c[0x0][0x218] ;  /* 0x00008600ff107b82 */ /* 0x000ea20000000a00 */
[----:B-1----:R-:W-:-:S06]  /*07a0*/  IMAD.WIDE R28, R27, 0x4, R12 ;  /* 0x000000041b1c7825 */ /* 0x002fcc00078e020c */
[----:B------:R-:W3:Y:S01]  /*07b0*/  LDG.E.EL R28, desc[UR6][R28.64] ;  /* 0x000000061c1c7981 */ /* 0x000ee2000c2e1900 */
[----:B--2---:R-:W-:-:S06]  /*07c0*/  IMAD.WIDE R26, R27, 0x4, R16 ;  /* 0x000000041b1a7825 */ /* 0x004fcc00078e0210 */
[----:B------:R1:W3:Y:S02]  /*07d0*/  LDG.E.EL R26, desc[UR6][R26.64] ;  /* 0x000000061a1a7981 */ /* 0x0002e4000c2e1900 */
[----:B-1----:R-:W-:Y:S02]  /*07e0*/  IMAD R27, R6, 0x80, R4 ;  /* 0x00000080061b7824 */ /* 0x002fe400078e0204 */
[----:B---3--:R-:W-:Y:S01]  /*07f0*/  FADD R4, R28, R26 ;  /* 0x0000001a1c047221 */ /* 0x008fe20000000000 */
[----:B------:R-:W-:-:S04]  /*0800*/  IMAD.WIDE R28, R25, 0x4, R12 ;  /* 0x00000004191c7825 */ /* 0x000fc800078e020c */
[----:B------:R-:W-:Y:S01]  /*0810*/  IMAD.WIDE R24, R25, 0x4, R16 ;  /* 0x0000000419187825 */ /* 0x000fe200078e0210 */
[----:B------:R-:W2:Y:S04]  /*0820*/  LDG.E.EL R6, desc[UR6][R28.64] ;  /* 0x000000061c067981 */ /* 0x000ea8000c2e1900 */
[----:B------:R1:W2:Y:S02]  /*0830*/  LDG.E.EL R22, desc[UR6][R24.64] ;  /* 0x0000000618167981 */ /* 0x0002a4000c2e1900 */
[----:B-1----:R-:W-:-:S05]  /*0840*/  IMAD.WIDE R24, R5, 0x4, R12 ;  /* 0x0000000405187825 */ /* 0x002fca00078e020c */
[----:B------:R1:W3:Y:S02]  /*0850*/  LDG.E.EL R26, desc[UR6][R24.64] ;  /* 0x00000006181a7981 */ /* 0x0002e4000c2e1900 */
[----:B-1----:R-:W-:-:S05]  /*0860*/  IMAD.WIDE R24, R5, 0x4, R16 ;  /* 0x0000000405187825 */ /* 0x002fca00078e0210 */
[----:B------:R1:W3:Y:S02]  /*0870*/  LDG.E.EL R29, desc[UR6][R24.64] ;  /* 0x00000006181d7981 */ /* 0x0002e4000c2e1900 */
[----:B-1----:R-:W-:-:S04]  /*0880*/  IMAD.WIDE R24, R8, 0x4, R16 ;  /* 0x0000000408187825 */ /* 0x002fc800078e0210 */
[----:B--2---:R-:W-:Y:S02]  /*0890*/  FADD R5, R6, R22 ;  /* 0x0000001606057221 */ /* 0x004fe40000000000 */
[----:B------:R1:W2:Y:S02]  /*08a0*/  LDG.E.EL R22, desc[UR6][R24.64] ;  /* 0x0000000618167981 */ /* 0x0002a4000c2e1900 */
[----:B-1----:R-:W-:-:S06]  /*08b0*/  IMAD.WIDE R24, R7, 0x4, R16 ;  /* 0x0000000407187825 */ /* 0x002fcc00078e0210 */
[----:B------:R-:W4:Y:S01]  /*08c0*/  LDG.E.EL R25, desc[UR6][R24.64] ;  /* 0x0000000618197981 */ /* 0x000f22000c2e1900 */
[----:B---3--:R-:W-:Y:S01]  /*08d0*/  FADD R6, R26, R29 ;  /* 0x0000001d1a067221 */ /* 0x008fe20000000000 */
[----:B------:R-:W-:-:S05]  /*08e0*/  IMAD.WIDE R28, R8, 0x4, R12 ;  /* 0x00000004081c7825 */ /* 0x000fca00078e020c */
[----:B------:R1:W2:Y:S02]  /*08f0*/  LDG.E.EL R8, desc[UR6][R28.64] ;  /* 0x000000061c087981 */ /* 0x0002a4000c2e1900 */
[----:B-1----:R-:W-:-:S05]  /*0900*/  IMAD.WIDE R28, R7, 0x4, R12 ;  /* 0x00000004071c7825 */ /* 0x002fca00078e020c */
[----:B------:R1:W4:Y:S02]  /*0910*/  LDG.E.EL R26, desc[UR6][R28.64] ;  /* 0x000000061c1a7981 */ /* 0x000324000c2e1900 */
[----:B-1----:R-:W-:-:S04]  /*0920*/  IMAD.WIDE R28, R10, 0x4, R12 ;  /* 0x000000040a1c7825 */ /* 0x002fc800078e020c */
[----:B--2---:R-:W-:Y:S01]  /*0930*/  FADD R7, R8, R22 ;  /* 0x0000001608077221 */ /* 0x004fe20000000000 */
[----:B----4-:R-:W-:Y:S01]  /*0940*/  FADD R8, R26, R25 ;  /* 0x000000191a087221 */ /* 0x010fe20000000000 */
[--C-:B------:R-:W-:Y:S02]  /*0950*/  IMAD.WIDE R24, R10, 0x4, R16.reuse ;  /* 0x000000040a187825 */ /* 0x100fe400078e0210 */
[----:B------:R1:W2:Y:S04]  /*0960*/  LDG.E.EL R10, desc[UR6][R28.64] ;  /* 0x000000061c0a7981 */ /* 0x0002a8000c2e1900 */
[----:B------:R3:W2:Y:S01]  /*0970*/  LDG.E.EL R22, desc[UR6][R24.64] ;  /* 0x0000000618167981 */ /* 0x0006a2000c2e1900 */
[----:B-1----:R-:W-:-:S04]  /*0980*/  IMAD.WIDE R28, R9, 0x4, R16 ;  /* 0x00000004091c7825 */ /* 0x002fc800078e0210 */
[----:B---3--:R-:W-:Y:S02]  /*0990*/  IMAD.WIDE R24, R9, 0x4, R12 ;  /* 0x0000000409187825 */ /* 0x008fe400078e020c */
[----:B------:R-:W3:Y:S04]  /*09a0*/  LDG.E.EL R29, desc[UR6][R28.64] ;  /* 0x000000061c1d7981 */ /* 0x000ee8000c2e1900 */
[----:B------:R1:W3:Y:S02]  /*09b0*/  LDG.E.EL R26, desc[UR6][R24.64] ;  /* 0x00000006181a7981 */ /* 0x0002e4000c2e1900 */
[----:B-1----:R-:W-:-:S04]  /*09c0*/  IMAD.WIDE R24, R18, 0x4, R16 ;  /* 0x0000000412187825 */ /* 0x002fc800078e0210 */
[----:B--2---:R-:W-:Y:S02]  /*09d0*/  FADD R9, R10, R22 ;  /* 0x000000160a097221 */ /* 0x004fe40000000000 */
[----:B------:R1:W2:Y:S02]  /*09e0*/  LDG.E.EL R22, desc[UR6][R24.64] ;  /* 0x0000000618167981 */ /* 0x0002a4000c2e1900 */
[----:B-1----:R-:W-:-:S04]  /*09f0*/  IMAD.WIDE R24, R11, 0x4, R12 ;  /* 0x000000040b187825 */ /* 0x002fc800078e020c */
[----:B---3--:R-:W-:Y:S01]  /*0a00*/  FADD R10, R26, R29 ;  /* 0x0000001d1a0a7221 */ /* 0x008fe20000000000 */
[----:B------:R-:W-:Y:S01]  /*0a10*/  IMAD.WIDE R28, R18, 0x4, R12 ;  /* 0x00000004121c7825 */ /* 0x000fe200078e020c */
[----:B------:R1:W3:Y:S04]  /*0a20*/  LDG.E.EL R26, desc[UR6][R24.64] ;  /* 0x00000006181a7981 */ /* 0x0002e8000c2e1900 */
[----:B------:R4:W2:Y:S01]  /*0a30*/  LDG.E.EL R18, desc[UR6][R28.64] ;  /* 0x000000061c127981 */ /* 0x0008a2000c2e1900 */
[----:B-1----:R-:W-:-:S06]  /*0a40*/  IMAD.WIDE R24, R11, 0x4, R16 ;  /* 0x000000040b187825 */ /* 0x002fcc00078e0210 */
[----:B------:R-:W3:Y:S01]  /*0a50*/  LDG.E.EL R25, desc[UR6][R24.64] ;  /* 0x0000000618197981 */ /* 0x000ee2000c2e1900 */
[----:B----4-:R-:W-:-:S04]  /*0a60*/  IMAD.WIDE R28, R20, 0x4, R12 ;  /* 0x00000004141c7825 */ /* 0x010fc800078e020c */
[----:B--2---:R-:W-:Y:S01]  /*0a70*/  FADD R11, R18, R22 ;  /* 0x00000016120b7221 */ /* 0x004fe20000000000 */
[----:B---3--:R-:W-:Y:S01]  /*0a80*/  FADD R18, R26, R25 ;  /* 0x000000191a127221 */ /* 0x008fe20000000000 */
[----:B------:R-:W-:Y:S02]  /*0a90*/  IMAD.WIDE R24, R20, 0x4, R16 ;  /* 0x0000000414187825 */ /* 0x000fe400078e0210 */
[----:B------:R1:W2:Y:S04]  /*0aa0*/  LDG.E.EL R20, desc[UR6][R28.64] ;  /* 0x000000061c147981 */ /* 0x0002a8000c2e1900 */
[----:B------:R3:W2:Y:S01]  /*0ab0*/  LDG.E.EL R22, desc[UR6][R24.64] ;  /* 0x0000000618167981 */ /* 0x0006a2000c2e1900 */
[----:B-1----:R-:W-:-:S04]  /*0ac0*/  IMAD.WIDE R28, R19, 0x4, R12 ;  /* 0x00000004131c7825 */ /* 0x002fc800078e020c */
[--C-:B---3--:R-:W-:Y:S01]  /*0ad0*/  IMAD.WIDE R24, R19, 0x4, R16.reuse ;  /* 0x0000000413187825 */ /* 0x108fe200078e0210 */
[----:B------:R1:W3:Y:S05]  /*0ae0*/  LDG.E.EL R26, desc[UR6][R28.64] ;  /* 0x000000061c1a7981 */ /* 0x0002ea000c2e1900 */
[----:B------:R-:W3:Y:S01]  /*0af0*/  LDG.E.EL R25, desc[UR6][R24.64] ;  /* 0x0000000618197981 */ /* 0x000ee2000c2e1900 */
[----:B-1----:R-:W-:-:S04]  /*0b00*/  IMAD.WIDE R28, R14, 0x4, R16 ;  /* 0x000000040e1c7825 */ /* 0x002fc800078e0210 */
[----:B--2---:R-:W-:Y:S02]  /*0b10*/  FADD R19, R20, R22 ;  /* 0x0000001614137221 */ /* 0x004fe40000000000 */
[----:B------:R1:W2:Y:S01]  /*0b20*/  LDG.E.EL R22, desc[UR6][R28.64] ;  /* 0x000000061c167981 */ /* 0x0002a2000c2e1900 */
[----:B---3--:R-:W-:Y:S01]  /*0b30*/  FADD R20, R26, R25 ;  /* 0x000000191a147221 */ /* 0x008fe20000000000 */
[----:B------:R-:W-:-:S04]  /*0b40*/  IMAD.WIDE R24, R14, 0x4, R12 ;  /* 0x000000040e187825 */ /* 0x000fc800078e020c */
[C---:B-1----:R-:W-:Y:S01]  /*0b50*/  IMAD.WIDE R28, R21.reuse, 0x4, R16 ;  /* 0x00000004151c7825 */ /* 0x042fe200078e0210 */
[----:B------:R1:W2:Y:S05]  /*0b60*/  LDG.E.EL R14, desc[UR6][R24.64] ;  /* 0x00000006180e7981 */ /* 0x0002aa000c2e1900 */
[----:B------:R-:W3:Y:S01]  /*0b70*/  LDG.E.EL R29, desc[UR6][R28.64] ;  /* 0x000000061c1d7981 */ /* 0x000ee2000c2e1900 */
[----:B-1----:R-:W-:-:S05]  /*0b80*/  IMAD.WIDE R24, R21, 0x4, R12 ;  /* 0x0000000415187825 */ /* 0x002fca00078e020c */
[----:B------:R1:W3:Y:S02]  /*0b90*/  LDG.E.EL R26, desc[UR6][R24.64] ;  /* 0x00000006181a7981 */ /* 0x0002e4000c2e1900 */
[----:B-1----:R-:W-:-:S06]  /*0ba0*/  IMAD.WIDE R24, R23, 0x4, R16 ;  /* 0x0000000417187825 */ /* 0x002fcc00078e0210 */
[----:B------:R-:W4:Y:S01]  /*0bb0*/  LDG.E.EL R24, desc[UR6][R24.64] ;  /* 0x0000000618187981 */ /* 0x000f22000c2e1900 */
[----:B--2---:R-:W-:Y:S01]  /*0bc0*/  FADD R21, R14, R22 ;  /* 0x000000160e157221 */ /* 0x004fe20000000000 */
[----:B---3--:R-:W-:Y:S01]  /*0bd0*/  FADD R22, R26, R29 ;  /* 0x0000001d1a167221 */ /* 0x008fe20000000000 */
[----:B------:R-:W-:-:S05]  /*0be0*/  IMAD.WIDE R28, R23, 0x4, R12 ;  /* 0x00000004171c7825 */ /* 0x000fca00078e020c */
[----:B------:R1:W4:Y:S02]  /*0bf0*/  LDG.E.EL R23, desc[UR6][R28.64] ;  /* 0x000000061c177981 */ /* 0x000324000c2e1900 */
[----:B-1----:R-:W-:-:S04]  /*0c00*/  IMAD.WIDE R28, R15, 0x4, R12 ;  /* 0x000000040f1c7825 */ /* 0x002fc800078e020c */
[----:B------:R-:W-:Y:S01]  /*0c10*/  IMAD.WIDE R14, R15, 0x4, R16 ;  /* 0x000000040f0e7825 */ /* 0x000fe200078e0210 */
[----:B------:R1:W2:Y:S03]  /*0c20*/  LDG.E.EL R25, desc[UR6][R28.64] ;  /* 0x000000061c197981 */ /* 0x0002a6000c2e1900 */
[C---:B------:R-:W-:Y:S02]  /*0c30*/  IMAD.WIDE R12, R27.reuse, 0x4, R12 ;  /* 0x000000041b0c7825 */ /* 0x040fe400078e020c */
[----:B------:R3:W2:Y:S02]  /*0c40*/  LDG.E.EL R14, desc[UR6][R14.64] ;  /* 0x000000060e0e7981 */ /* 0x0006a4000c2e1900 */
[----:B------:R-:W-:Y:S02]  /*0c50*/  IMAD.WIDE R16, R27, 0x4, R16 ;  /* 0x000000041b107825 */ /* 0x000fe400078e0210 */
[----:B------:R5:W2:Y:S04]  /*0c60*/  LDG.E.EL R12, desc[UR6][R12.64] ;  /* 0x000000060c0c7981 */ /* 0x000aa8000c2e1900 */
[----:B------:R1:W2:Y:S01]  /*0c70*/  LDG.E.EL R17, desc[UR6][R16.64] ;  /* 0x0000000610117981 */ /* 0x0002a2000c2e1900 */
[----:B------:R-:W-:-:S04]  /*0c80*/  FADD R27, R4, R5 ;  /* 0x00000005041b7221 */ /* 0x000fc80000000000 */
[----:B------:R-:W-:-:S04]  /*0c90*/  FADD R26, R6, R27 ;  /* 0x0000001b061a7221 */ /* 0x000fc80000000000 */
[----:B------:R-:W-:Y:S02]  /*0ca0*/  FADD R27, R7, R26 ;  /* 0x0000001a071b7221 */ /* 0x000fe40000000000 */
[----:B------:R-:W5:Y:S02]  /*0cb0*/  S2R R26, SR_TID.X ;  /* 0x00000000001a7919 */ /* 0x000f640000002100 */
[----:B-1----:R-:W-:-:S04]  /*0cc0*/  FADD R28, R8, R27 ;  /* 0x0000001b081c7221 */ /* 0x002fc80000000000 */
[----:B------:R-:W-:-:S04]  /*0cd0*/  FADD R27, R9, R28 ;  /* 0x0000001c091b7221 */ /* 0x000fc80000000000 */
[----:B------:R-:W-:-:S04]  /*0ce0*/  FADD R28, R10, R27 ;  /* 0x0000001b0a1c7221 */ /* 0x000fc80000000000 */
[----:B---3--:R-:W-:Y:S01]  /*0cf0*/  FADD R15, R11, R28 ;  /* 0x0000001c0b0f7221 */ /* 0x008fe20000000000 */
[----:B------:R-:W1:Y:S03]  /*0d00*/  S2UR UR5, SR_CgaCtaId ;  /* 0x00000000000579c3 */ /* 0x000e660000008800 */
[----:B------:R-:W-:-:S04]  /*0d10*/  FADD R28, R18, R15 ;  /* 0x0000000f121c7221 */ /* 0x000fc80000000000 */
[----:B-----5:R-:W-:-:S04]  /*0d20*/  FADD R13, R19, R28 ;  /* 0x0000001c130d7221 */ /* 0x020fc80000000000 */
[----:B0-----:R-:W-:-:S04]  /*0d30*/  FADD R16, R20, R13 ;  /* 0x0000000d14107221 */ /* 0x001fc80000000000 */
[----:B------:R-:W-:-:S04]  /*0d40*/  FADD R13, R21, R16 ;  /* 0x00000010150d7221 */ /* 0x000fc80000000000 */
[----:B------:R-:W-:Y:S01]  /*0d50*/  FADD R13, R22, R13 ;  /* 0x0000000d160d7221 */ /* 0x000fe20000000000 */
[----:B------:R-:W-:Y:S01]  /*0d60*/  LOP3.LUT R15, R26, 0x1f, RZ, 0xc0, !PT ;  /* 0x0000001f1a0f7812 */ /* 0x000fe200078ec0ff */
[----:B------:R-:W-:-:S03]  /*0d70*/  UMOV UR4, 0x400 ;  /* 0x0000040000047882 */ /* 0x000fc60000000000 */
[----:B------:R-:W-:Y:S01]  /*0d80*/  SHF.L.U32 R15, R15, 0x5, RZ ;  /* 0x000000050f0f7819 */ /* 0x000fe200000006ff */
[----:B-1----:R-:W-:Y:S01]  /*0d90*/  UPRMT UR4, UR5, 0x654, UR4 ;  /* 0x0000065405047896 */ /* 0x002fe20008000004 */
[C---:B------:R-:W-:Y:S02]  /*0da0*/  ISETP.GE.AND P1, PT, R26.reuse, 0x100, PT ;  /* 0x000001001a00780c */ /* 0x040fe40003f26270 */
[----:B------:R-:W-:-:S04]  /*0db0*/  LOP3.LUT P0, RZ, R26, 0x7, RZ, 0xc0, !PT ;  /* 0x000000071aff7812 */ /* 0x000fc8000780c0ff */
[----:B------:R-:W-:Y:S01]  /*0dc0*/  ISETP.LT.AND P0, PT, R26, 0x100, !P0 ;  /* 0x000001001a00780c */ /* 0x000fe20004701270 */
[----:B----4-:R-:W-:-:S04]  /*0dd0*/  FADD R24, R23, R24 ;  /* 0x0000001817187221 */ /* 0x010fc80000000000 */
[----:B------:R-:W-:Y:S01]  /*0de0*/  FADD R13, R24, R13 ;  /* 0x0000000d180d7221 */ /* 0x000fe20000000000 */
[----:B--2---:R-:W-:Y:S01]  /*0df0*/  FADD R14, R25, R14 ;  /* 0x0000000e190e7221 */ /* 0x004fe20000000000 */
[----:B------:R-:W-:Y:S01]  /*0e00*/  FADD R16, R12, R17 ;  /* 0x000000110c107221 */ /* 0x000fe20000000000 */
[----:B------:R-:W-:-:S04]  /*0e10*/  SHF.R.U32.HI R12, RZ, 0x5, R26 ;  /* 0x00000005ff0c7819 */ /* 0x000fc8000001161a */
[----:B------:R-:W-:Y:S01]  /*0e20*/  SGXT.U32 R12, R12, 0x3 ;  /* 0x000000030c0c781a */ /* 0x000fe20000000000 */
[----:B------:R-:W-:-:S03]  /*0e30*/  FADD R13, R14, R13 ;  /* 0x0000000d0e0d7221 */ /* 0x000fc60000000000 */
[----:B------:R-:W-:-:S04]  /*0e40*/  SHF.L.U32 R28, R12, 0x2, RZ ;  /* 0x000000020c1c7819 */ /* 0x000fc800000006ff */
[----:B------:R-:W-:Y:S01]  /*0e50*/  LOP3.LUT R17, R15, R28, RZ, 0xfc, !PT ;  /* 0x0000001c0f117212 */ /* 0x000fe200078efcff */
[----:B------:R-:W-:-:S05]  /*0e60*/  FADD R28, R16, R13 ;  /* 0x0000000d101c7221 */ /* 0x000fca0000000000 */
[----:B------:R-:W-:Y:S01]  /*0e70*/  STS [R17+UR4], R28 ;  /* 0x0000001c11007988 */ /* 0x000fe20008000804 */
[----:B------:R-:W-:Y:S01]  /*0e80*/  LEA R23, R26, UR4, 0x2 ;  /* 0x000000041a177c11 */ /* 0x000fe2000f8e10ff */
[----:B------:R-:W-:Y:S06]  /*0e90*/  BAR.SYNC.DEFER_BLOCKING 0x0 ;  /* 0x0000000000007b1d */ /* 0x000fec0000010000 */
[----:B------:R-:W0:Y:S04]  /*0ea0*/  @!P1 LDS R2, [R23] ;  /* 0x0000000017029984 */ /* 0x000e280000000800 */
[----:B0-----:R-:W0:Y:S02]  /*0eb0*/  SHFL.BFLY PT, R13, R2, 0x4, 0x1f ;  /* 0x0c801f00020d7f89 */ /* 0x001e2400000e0000 */
[----:B0-----:R-:W-:-:S05]  /*0ec0*/  FADD R25, R2, R13 ;  /* 0x0000000d02197221 */ /* 0x001fca0000000000 */
[----:B------:R-:W0:Y:S02]  /*0ed0*/  SHFL.BFLY PT, R13, R25, 0x2, 0x1f ;  /* 0x0c401f00190d7f89 */ /* 0x000e2400000e0000 */
[----:B0-----:R-:W-:-:S05]  /*0ee0*/  FADD R27, R25, R13 ;  /* 0x0000000d191b7221 */ /* 0x001fca0000000000 */
[----:B------:R-:W0:Y:S02]  /*0ef0*/  SHFL.BFLY PT, R13, R27, 0x1, 0x1f ;  /* 0x0c201f001b0d7f89 */ /* 0x000e2400000e0000 */
[----:B0-----:R-:W-:-:S05]  /*0f00*/  FADD R26, R27, R13 ;  /* 0x0000000d1b1a7221 */ /* 0x001fca0000000000 */
[----:B------:R-:W-:Y:S01]  /*0f10*/  @P0 STS [R23], R26 ;  /* 0x0000001a17000388 */ /* 0x000fe20000000800 */
[----:B------:R-:W-:Y:S06]  /*0f20*/  BAR.SYNC.DEFER_BLOCKING 0x0 ;  /* 0x0000000000007b1d */ /* 0x000fec0000010000 */
[----:B------:R-:W0:Y:S02]  /*0f30*/  LDS R13, [R15+UR4] ;  /* 0x000000040f0d7984 */ /* 0x000e240008000800 */
[----:B------:R-:W-:Y:S01]  /*0f40*/  BAR.SYNC.DEFER_BLOCKING 0x0 ;  /* 0x0000000000007b1d */ /* 0x000fe20000010000 */
[----:B0-----:R-:W-:-:S04]  /*0f50*/  FMUL R13, R13, 0.0078125 ;  /* 0x3c0000000d0d7820 */ /* 0x001fc80000400000 */
[--C-:B------:R-:W-:Y:S01]  /*0f60*/  FADD R5, R5, -R13.reuse ;  /* 0x8000000d05057221 */ /* 0x100fe20000000000 */
[----:B------:R-:W-:-:S03]  /*0f70*/  FADD R4, R4, -R13 ;  /* 0x8000000d04047221 */ /* 0x000fc60000000000 */
[----:B------:R-:W-:Y:S01]  /*0f80*/  FMUL R5, R5, R5 ;  /* 0x0000000505057220 */ /* 0x000fe20000400000 */
[----:B------:R-:W-:-:S03]  /*0f90*/  FADD R6, R6, -R13 ;  /* 0x8000000d06067221 */ /* 0x000fc60000000000 */
[----:B------:R-:W-:Y:S01]  /*0fa0*/  FFMA R5, R4, R4, R5 ;  /* 0x0000000404057223 */ /* 0x000fe20000000005 */
[----:B------:R-:W-:-:S03]  /*0fb0*/  FADD R7, R7, -R13 ;  /* 0x8000000d07077221 */ /* 0x000fc60000000000 */
[----:B------:R-:W-:Y:S01]  /*0fc0*/  FFMA R6, R6, R6, R5 ;  /* 0x0000000606067223 */ /* 0x000fe20000000005 */
[----:B------:R-:W-:-:S03]  /*0fd0*/  FADD R8, R8, -R13 ;  /* 0x8000000d08087221 */ /* 0x000fc60000000000 */
[----:B------:R-:W-:Y:S01]  /*0fe0*/  FFMA R7, R7, R7, R6 ;  /* 0x0000000707077223 */ /* 0x000fe20000000006 */
[----:B------:R-:W-:-:S03]  /*0ff0*/  FADD R9, R9, -R13 ;  /* 0x8000000d09097221 */ /* 0x000fc60000000000 */
[----:B------:R-:W-:Y:S01]  /*1000*/  FFMA R8, R8, R8, R7 ;  /* 0x0000000808087223 */ /* 0x000fe20000000007 */
[--C-:B------:R-:W-:Y:S01]  /*1010*/  FADD R10, R10, -R13.reuse ;  /* 0x8000000d0a0a7221 */ /* 0x100fe20000000000 */
[--C-:B------:R-:W-:Y:S01]  /*1020*/  FADD R11, R11, -R13.reuse ;  /* 0x8000000d0b0b7221 */ /* 0x100fe20000000000 */
[--C-:B------:R-:W-:Y:S01]  /*1030*/  FADD R18, R18, -R13.reuse ;  /* 0x8000000d12127221 */ /* 0x100fe20000000000 */
[----:B------:R-:W-:Y:S01]  /*1040*/  FFMA R9, R9, R9, R8 ;  /* 0x0000000909097223 */ /* 0x000fe20000000008 */
[--C-:B------:R-:W-:Y:S01]  /*1050*/  FADD R19, R19, -R13.reuse ;  /* 0x8000000d13137221 */ /* 0x100fe20000000000 */
[--C-:B------:R-:W-:Y:S01]  /*1060*/  FADD R20, R20, -R13.reuse ;  /* 0x8000000d14147221 */ /* 0x100fe20000000000 */
[----:B------:R-:W-:Y:S01]  /*1070*/  FADD R21, R21, -R13 ;  /* 0x8000000d15157221 */ /* 0x000fe20000000000 */
[----:B------:R-:W-:Y:S01]  /*1080*/  FFMA R10, R10, R10, R9 ;  /* 0x0000000a0a0a7223 */ /* 0x000fe20000000009 */
[--C-:B------:R-:W-:Y:S01]  /*1090*/  FADD R22, R22, -R13.reuse ;  /* 0x8000000d16167221 */ /* 0x100fe20000000000 */
[--C-:B------:R-:W-:Y:S01]  /*10a0*/  FADD R24, R24, -R13.reuse ;  /* 0x8000000d18187221 */ /* 0x100fe20000000000 */
[--C-:B------:R-:W-:Y:S01]  /*10b0*/  FADD R14, R14, -R13.reuse ;  /* 0x8000000d0e0e7221 */ /* 0x100fe20000000000 */
[----:B------:R-:W-:Y:S01]  /*10c0*/  FFMA R11, R11, R11, R10 ;  /* 0x0000000b0b0b7223 */ /* 0x000fe2000000000a */
[----:B------:R-:W-:Y:S01]  /*10d0*/  FADD R16, R16, -R13 ;  /* 0x8000000d10107221 */ /* 0x000fe20000000000 */
[----:B------:R-:W0:Y:S02]  /*10e0*/  LDC.64 R6, c[0x0][0x228] ;  /* 0x00008a00ff067b82 */ /* 0x000e240000000a00 */
[----:B------:R-:W-:-:S04]  /*10f0*/  FFMA R18, R18, R18, R11 ;  /* 0x0000001212127223 */ /* 0x000fc8000000000b */
[----:B------:R-:W-:Y:S02]  /*1100*/  FFMA R19, R19, R19, R18 ;  /* 0x0000001313137223 */ /* 0x000fe40000000012 */
[----:B------:R-:W1:Y:S02]  /*1110*/  LDC.64 R8, c[0x0][0x230] ;  /* 0x00008c00ff087b82 */ /* 0x000e640000000a00 */
[----:B------:R-:W-:-:S04]  /*1120*/  FFMA R20, R20, R20, R19 ;  /* 0x0000001414147223 */ /* 0x000fc80000000013 */
[----:B------:R-:W-:-:S04]  /*1130*/  FFMA R21, R21, R21, R20 ;  /* 0x0000001515157223 */ /* 0x000fc80000000014 */
[----:B------:R-:W-:-:S04]  /*1140*/  FFMA R21, R22, R22, R21 ;  /* 0x0000001616157223 */ /* 0x000fc80000000015 */
[----:B------:R-:W-:-:S04]  /*1150*/  FFMA R21, R24, R24, R21 ;  /* 0x0000001818157223 */ /* 0x000fc80000000015 */
[----:B------:R-:W-:-:S04]  /*1160*/  FFMA R21, R14, R14, R21 ;  /* 0x0000000e0e157223 */ /* 0x000fc80000000015 */
[----:B------:R-:W-:-:S05]  /*1170*/  FFMA R16, R16, R16, R21 ;  /* 0x0000001010107223 */ /* 0x000fca0000000015 */
[----:B------:R-:W-:Y:S01]  /*1180*/  STS [R17+UR4], R16 ;  /* 0x0000001011007988 */ /* 0x000fe20008000804 */
[----:B------:R-:W-:Y:S06]  /*1190*/  BAR.SYNC.DEFER_BLOCKING 0x0 ;  /* 0x0000000000007b1d */ /* 0x000fec0000010000 */
[----:B------:R-:W2:Y:S04]  /*11a0*/  @!P1 LDS R3, [R23] ;  /* 0x0000000017039984 */ /* 0x000ea80000000800 */
[----:B--2---:R-:W2:Y:S02]  /*11b0*/  SHFL.BFLY PT, R2, R3, 0x4, 0x1f ;  /* 0x0c801f0003027f89 */ /* 0x004ea400000e0000 */
[----:B--2---:R-:W-:-:S05]  /*11c0*/  FADD R2, R3, R2 ;  /* 0x0000000203027221 */ /* 0x004fca0000000000 */
[----:B------:R-:W2:Y:S02]  /*11d0*/  SHFL.BFLY PT, R5, R2, 0x2, 0x1f ;  /* 0x0c401f0002057f89 */ /* 0x000ea400000e0000 */
[----:B--2---:R-:W-:-:S05]  /*11e0*/  FADD R10, R2, R5 ;  /* 0x00000005020a7221 */ /* 0x004fca0000000000 */
[----:B------:R-:W2:Y:S02]  /*11f0*/  SHFL.BFLY PT, R5, R10, 0x1, 0x1f ;  /* 0x0c201f000a057f89 */ /* 0x000ea400000e0000 */
[----:B--2---:R-:W-:Y:S02]  /*1200*/  FADD R14, R10, R5 ;  /* 0x000000050a0e7221 */ /* 0x004fe40000000000 */
[----:B------:R-:W2:Y:S03]  /*1210*/  LDC.64 R4, c[0x0][0x220] ;  /* 0x00008800ff047b82 */ /* 0x000ea60000000a00 */
[----:B------:R-:W-:Y:S05]  /*1220*/  @P0 STS [R23], R14 ;  /* 0x0000000e17000388 */ /* 0x000fea0000000800 */
[----:B------:R-:W-:Y:S06]  /*1230*/  BAR.SYNC.DEFER_BLOCKING 0x0 ;  /* 0x0000000000007b1d */ /* 0x000fec0000010000 */
[----:B------:R-:W3:Y:S01]  /*1240*/  LDS R15, [R15+UR4] ;  /* 0x000000040f0f7984 */ /* 0x000ee20008000800 */
[----:B------:R-:W-:Y:S01]  /*1250*/  ISETP.NE.AND P0, PT, R12, RZ, PT ;  /* 0x000000ff0c00720c */ /* 0x000fe20003f05270 */
[----:B--2---:R-:W-:-:S04]  /*1260*/  IMAD.WIDE R2, R0, 0x4, R4 ;  /* 0x0000000400027825 */ /* 0x004fc800078e0204 */
[----:B0-----:R-:W-:-:S04]  /*1270*/  IMAD.WIDE R4, R0, 0x4, R6 ;  /* 0x0000000400047825 */ /* 0x001fc800078e0206 */
[----:B-1----:R-:W-:-:S04]  /*1280*/  IMAD.WIDE R6, R0, 0x4, R8 ;  /* 0x0000000400067825 */ /* 0x002fc800078e0208 */
[----:B------:R0:W-:Y:S04]  /*1290*/  @!P0 STG.E desc[UR6][R2.64], R13 ;  /* 0x0000000d02008986 */ /* 0x0001e8000c101906 */
[----:B---3--:R0:W-:Y:S02]  /*12a0*/  @!P0 STG.E desc[UR6][R4.64], R15 ;  /* 0x0000000f04008986 */ /* 0x0081e4000c101906 */
[----:B0-----:R-:W-:Y:S05]  /*12b0*/  @P0 EXIT ;  /* 0x000000000000094d */ /* 0x001fea0003800000 */
[----:B0-----:R-:W-:-:S07]  /*12c0*/  HFMA2.MMA R3, -RZ, RZ, 3.5, 0 ;  /* 0x43000000ff037435 */ /* 0x001fce00000001ff */
[----:B------:R-:W-:Y:S01]  /*12d0*/  STG.E desc[UR6][R6.64], R3 ;  /* 0x0000000306007986 */ /* 0x000fe2000c101906 */
[----:B------:R-:W-:Y:S05]  /*12e0*/  EXIT ;  /* 0x000000000000794d */ /* 0x000fea0003800000 */
.L_x_0:
[----:B------:R-:W-:-:S00]  /*12f0*/  BRA `(.L_x_0) ;  /* 0xfffffffc00fc7947 */ /* 0x000fc0000383ffff */
[----:B------:R-:W-:-:S00]  /*1300*/  NOP ;  /* 0x0000000000007918 */ /* 0x000fc00000000000 */
[----:B------:R-:W-:-:S00]  /*1310*/  NOP ;  /* 0x0000000000007918 */ /* 0x000fc00000000000 */
[----:B------:R-:W-:-:S00]  /*1320*/  NOP ;  /* 0x0000000000007918 */ /* 0x000fc00000000000 */
[----:B------:R-:W-:-:S00]  /*1330*/  NOP ;  /* 0x0000000000007918 */ /* 0x000fc00000000000 */
[----:B------:R-:W-:-:S00]  /*1340*/  NOP ;  /* 0x0000000000007918 */ /* 0x000fc00000000000 */
[----:B------:R-:W-:-:S00]  /*1350*/  NOP ;  /* 0x0000000000007918 */ /* 0x000fc00000000000 */
[----:B------:R-:W-:-:S00]  /*1360*/  NOP ;  /* 0x0000000000007918 */ /* 0x000fc00000000000 */
[----:B------:R-:W-:-:S00]  /*1370*/  NOP ;  /* 0x0000000000007918 */ /* 0x000fc00000000000 */
.L_x_1:


//--------------------- .nv.shared.triton_per_fused_native_group_norm_10 --------------------------
	.section	.nv.shared.triton_per_fused_native_group_norm_10,"aw",@nobits
	.sectionflags	@""
	.align	16
	.zero		1024


//--------------------- .nv.constant0.triton_per_fused_native_group_norm_10 --------------------------
	.section	.nv.constant0.triton_per_fused_native_group_norm_10,"a",@progbits
	.sectionflags	@""
	.align	4
.nv.constant0.triton_per_fused_native_group_norm_10:
	.zero		576
